//
// Generated by NVIDIA NVVM Compiler
//
// Compiler Build ID: CL-36424714
// Cuda compilation tools, release 13.0, V13.0.88
// Based on NVVM 20.0.0
//

.version 9.0
.target sm_100
.address_size 64

	// .globl	_Z9mk_kernelPcm

.visible .entry _Z9mk_kernelPcm(
	.param .u64 .ptr .align 1 _Z9mk_kernelPcm_param_0,
	.param .u64 _Z9mk_kernelPcm_param_1
)
{
	.reg .pred 	%p<3>;
	.reg .b16 	%rs<2>;
	.reg .b32 	%r<5>;
	.reg .b64 	%rd<9>;

	ld.param.u64 	%rd4, [_Z9mk_kernelPcm_param_0];
	ld.param.u64 	%rd5, [_Z9mk_kernelPcm_param_1];
	setp.eq.s64 	%p1, %rd5, 0;
	@%p1 bra 	$L__BB0_3;
	cvta.to.global.u64 	%rd1, %rd4;
	mov.b32 	%r4, 0;
	mov.b64 	%rd8, 0;
$L__BB0_2:
	add.s64 	%rd7, %rd1, %rd8;
	mov.b16 	%rs1, 0;
	st.global.u8 	[%rd7], %rs1;
	add.s32 	%r4, %r4, 1;
	cvt.u64.u32 	%rd8, %r4;
	setp.gt.u64 	%p2, %rd5, %rd8;
	@%p2 bra 	$L__BB0_2;
$L__BB0_3:
	ret;

}


// ===== COMPILED SASS (sm_100) =====

	.target	sm_100

	.elftype	@"ET_EXEC"


//--------------------- .note.nv.tkinfo           --------------------------
	.section	.note.nv.tkinfo,"",@"SHT_NOTE"
	.sectionflags	@"SHF_NOTE_NV_TKINFO"
	.tkinfo
        /*0018*/ 	.word	0x00000002
        /*0030*/ 	.string	""
        /*0030*/ 	.string	"ptxas"
        /*0030*/ 	.string	"Cuda compilation tools, release 13.0, V13.0.88"
        /*0030*/ 	.string	"Build cuda_13.0.r13.0/compiler.36424714_0"
        /*0030*/ 	.string	"-arch sm_100 -m 64 "



//--------------------- .note.nv.cuinfo           --------------------------
	.section	.note.nv.cuinfo,"",@"SHT_NOTE"
	.sectionflags	@"SHF_NOTE_NV_CUINFO"
        /*0018*/ 	.short	0x0002
        /*001a*/ 	.short	0x0064
        /*001c*/ 	.short	0x0082
	.zero		2


//--------------------- .nv.info                  --------------------------
	.section	.nv.info,"",@"SHT_CUDA_INFO"
	.align	4


	//----- nvinfo : EIATTR_REGCOUNT
	.align		4
        /*0000*/ 	.byte	0x04, 0x2f
        /*0002*/ 	.short	(.L_1 - .L_0)
	.align		4
.L_0:
        /*0004*/ 	.word	index@(_Z9mk_kernelPcm)
        /*0008*/ 	.word	0x00000006


	//----- nvinfo : EIATTR_FRAME_SIZE
	.align		4
.L_1:
        /*000c*/ 	.byte	0x04, 0x11
        /*000e*/ 	.short	(.L_3 - .L_2)
	.align		4
.L_2:
        /*0010*/ 	.word	index@(_Z9mk_kernelPcm)
        /*0014*/ 	.word	0x00000000


	//----- nvinfo : EIATTR_MIN_STACK_SIZE
	.align		4
.L_3:
        /*0018*/ 	.byte	0x04, 0x12
        /*001a*/ 	.short	(.L_5 - .L_4)
	.align		4
.L_4:
        /*001c*/ 	.word	index@(_Z9mk_kernelPcm)
        /*0020*/ 	.word	0x00000000
.L_5:


//--------------------- .nv.compat                --------------------------
	.section	.nv.compat,"",@"SHT_CUDA_COMPAT_INFO"
	.align	4
        /*0000*/ 	.byte	0x02, 0x09, 0x00, 0x00, 0x02, 0x02, 0x01, 0x00, 0x02, 0x05, 0x05, 0x00, 0x03, 0x07, 0x01, 0x01
        /*0010*/ 	.byte	0x02, 0x03, 0x00, 0x00, 0x02, 0x06, 0x01, 0x00, 0x04, 0x0b, 0x08, 0x00, 0x09, 0x00, 0x00, 0x00
        /*0020*/ 	.byte	0x00, 0x00, 0x00, 0x00


//--------------------- .nv.info._Z9mk_kernelPcm  --------------------------
	.section	.nv.info._Z9mk_kernelPcm,"",@"SHT_CUDA_INFO"
	.sectionflags	@""
	.align	4


	//----- nvinfo : EIATTR_CUDA_API_VERSION
	.align		4
        /*0000*/ 	.byte	0x04, 0x37
        /*0002*/ 	.short	(.L_7 - .L_6)
.L_6:
        /*0004*/ 	.word	0x00000082


	//----- nvinfo : EIATTR_KPARAM_INFO
	.align		4
.L_7:
        /*0008*/ 	.byte	0x04, 0x17
        /*000a*/ 	.short	(.L_9 - .L_8)
.L_8:
        /*000c*/ 	.word	0x00000000
        /*0010*/ 	.short	0x0001
        /*0012*/ 	.short	0x0008
        /*0014*/ 	.byte	0x00, 0xf0, 0x21, 0x00


	//----- nvinfo : EIATTR_KPARAM_INFO
	.align		4
.L_9:
        /*0018*/ 	.byte	0x04, 0x17
        /*001a*/ 	.short	(.L_11 - .L_10)
.L_10:
        /*001c*/ 	.word	0x00000000
        /*0020*/ 	.short	0x0000
        /*0022*/ 	.short	0x0000
        /*0024*/ 	.byte	0x00, 0xf5, 0x21, 0x00


	//----- nvinfo : EIATTR_SPARSE_MMA_MASK
	.align		4
.L_11:
        /*0028*/ 	.byte	0x03, 0x50
        /*002a*/ 	.short	0x0000


	//----- nvinfo : EIATTR_MAXREG_COUNT
	.align		4
        /*002c*/ 	.byte	0x03, 0x1b
        /*002e*/ 	.short	0x00ff


	//----- nvinfo : EIATTR_MERCURY_ISA_VERSION
	.align		4
        /*0030*/ 	.byte	0x03, 0x5f
        /*0032*/ 	.short	0x0101


	//----- nvinfo : EIATTR_VRC_CTA_INIT_COUNT
	.align		4
        /*0034*/ 	.byte	0x02, 0x4a
	.zero		1
	.zero		1


	//----- nvinfo : EIATTR_EXIT_INSTR_OFFSETS
	.align		4
        /*0038*/ 	.byte	0x04, 0x1c
        /*003a*/ 	.short	(.L_13 - .L_12)


	//   ....[0]....
.L_12:
        /*003c*/ 	.word	0x00000040


	//   ....[1]....
        /*0040*/ 	.word	0x00000140


	//----- nvinfo : EIATTR_CBANK_PARAM_SIZE
	.align		4
.L_13:
        /*0044*/ 	.byte	0x03, 0x19
        /*0046*/ 	.short	0x0010


	//----- nvinfo : EIATTR_PARAM_CBANK
	.align		4
        /*0048*/ 	.byte	0x04, 0x0a
        /*004a*/ 	.short	(.L_15 - .L_14)
	.align		4
.L_14:
        /*004c*/ 	.word	index@(.nv.constant0._Z9mk_kernelPcm)
        /*0050*/ 	.short	0x0380
        /*0052*/ 	.short	0x0010


	//----- nvinfo : EIATTR_SW_WAR
	.align		4
.L_15:
        /*0054*/ 	.byte	0x04, 0x36
        /*0056*/ 	.short	(.L_17 - .L_16)
.L_16:
        /*0058*/ 	.word	0x00000008
.L_17:


//--------------------- .nv.callgraph             --------------------------
	.section	.nv.callgraph,"",@"SHT_CUDA_CALLGRAPH"
	.align	4
	.sectionentsize	8
	.align		4
        /*0000*/ 	.word	0x00000000
	.align		4
        /*0004*/ 	.word	0xffffffff
	.align		4
        /*0008*/ 	.word	0x00000000
	.align		4
        /*000c*/ 	.word	0xfffffffe
	.align		4
        /*0010*/ 	.word	0x00000000
	.align		4
        /*0014*/ 	.word	0xfffffffd
	.align		4
        /*0018*/ 	.word	0x00000000
	.align		4
        /*001c*/ 	.word	0xfffffffc


//--------------------- .text._Z9mk_kernelPcm     --------------------------
	.section	.text._Z9mk_kernelPcm,"ax",@progbits
	.align	128
        .global         _Z9mk_kernelPcm
        .type           _Z9mk_kernelPcm,@function
        .size           _Z9mk_kernelPcm,(.L_x_2 - _Z9mk_kernelPcm)
        .other          _Z9mk_kernelPcm,@"STO_CUDA_ENTRY STV_DEFAULT"
_Z9mk_kernelPcm:
.text._Z9mk_kernelPcm:
[----:B------:R-:W-:Y:S01]  /*0000*/  LDC R1, c[0x0][0x37c] ;  /* 0x0000df00ff017b82 */ /* 0x000fe20000000800 */
[----:B------:R-:W0:Y:S02]  /*0010*/  LDCU.64 UR10, c[0x0][0x388] ;  /* 0x00007100ff0a77ac */ /* 0x000e240008000a00 */
[----:B0-----:R-:W-:-:S04]  /*0020*/  ISETP.NE.U32.AND P0, PT, RZ, UR10, PT ;  /* 0x0000000aff007c0c */ /* 0x001fc8000bf05070 */
[----:B------:R-:W-:-:S13]  /*0030*/  ISETP.NE.AND.EX P0, PT, RZ, UR11, PT, P0 ;  /* 0x0000000bff007c0c */ /* 0x000fda000bf05300 */
[----:B------:R-:W-:Y:S05]  /*0040*/  @!P0 EXIT ;  /* 0x000000000000894d */ /* 0x000fea0003800000 */
[----:B------:R-:W0:Y:S01]  /*0050*/  LDCU.64 UR8, c[0x0][0x358] ;  /* 0x00006b00ff0877ac */ /* 0x000e220008000a00 */
[----:B------:R-:W1:Y:S01]  /*0060*/  LDCU.64 UR12, c[0x0][0x380] ;  /* 0x00007000ff0c77ac */ /* 0x000e620008000a00 */
[----:B------:R-:W-:Y:S01]  /*0070*/  UMOV UR4, URZ ;  /* 0x000000ff00047c82 */ /* 0x000fe20008000000 */
[----:B------:R-:W-:Y:S01]  /*0080*/  UMOV UR5, URZ ;  /* 0x000000ff00057c82 */ /* 0x000fe20008000000 */
[----:B------:R-:W-:-:S05]  /*0090*/  UMOV UR6, URZ ;  /* 0x000000ff00067c82 */ /* 0x000fca0008000000 */
.L_x_0:
[----:B-1----:R-:W-:-:S04]  /*00a0*/  UIADD3 UR5, UP0, UPT, UR5, UR12, URZ ;  /* 0x0000000c05057290 */ /* 0x002fc8000ff1e0ff */
[----:B------:R-:W-:Y:S02]  /*00b0*/  UIADD3.X UR7, UPT, UPT, UR6, UR13, URZ, UP0, !UPT ;  /* 0x0000000d06077290 */ /* 0x000fe400087fe4ff */
[----:B------:R-:W-:Y:S01]  /*00c0*/  IMAD.U32 R2, RZ, RZ, UR5 ;  /* 0x00000005ff027e24 */ /* 0x000fe2000f8e00ff */
[----:B------:R-:W-:-:S03]  /*00d0*/  UIADD3 UR5, UPT, UPT, UR4, 0x1, URZ ;  /* 0x0000000104057890 */ /* 0x000fc6000fffe0ff */
[----:B------:R-:W-:Y:S01]  /*00e0*/  IMAD.U32 R3, RZ, RZ, UR7 ;  /* 0x00000007ff037e24 */ /* 0x000fe2000f8e00ff */
[----:B------:R-:W-:-:S03]  /*00f0*/  UISETP.GE.U32.AND UP0, UPT, UR5, UR10, UPT ;  /* 0x0000000a0500728c */ /* 0x000fc6000bf06070 */
[----:B------:R-:W-:Y:S01]  /*0100*/  UMOV UR4, UR5 ;  /* 0x0000000500047c82 */ /* 0x000fe20008000000 */
[----:B0-----:R2:W-:Y:S01]  /*0110*/  STG.E.U8 desc[UR8][R2.64], RZ ;  /* 0x000000ff02007986 */ /* 0x0015e2000c101108 */
[----:B------:R-:W-:-:S09]  /*0120*/  UISETP.GE.U32.AND.EX UP0, UPT, URZ, UR11, UPT, UP0 ;  /* 0x0000000bff00728c */ /* 0x000fd2000bf06100 */
[----:B--2---:R-:W-:Y:S05]  /*0130*/  BRA.U !UP0, `(.L_x_0) ;  /* 0xfffffffd08d87547 */ /* 0x004fea000b83ffff */
[----:B------:R-:W-:Y:S05]  /*0140*/  EXIT ;  /* 0x000000000000794d */ /* 0x000fea0003800000 */
.L_x_1:
[----:B------:R-:W-:-:S00]  /*0150*/  BRA `(.L_x_1) ;  /* 0xfffffffc00fc7947 */ /* 0x000fc0000383ffff */
[----:B------:R-:W-:-:S00]  /*0160*/  NOP ;  /* 0x0000000000007918 */ /* 0x000fc00000000000 */
        /* <DEDUP_REMOVED lines=9> */
.L_x_2:


//--------------------- .nv.shared.reserved.0     --------------------------
	.section	.nv.shared.reserved.0,"aw",@nobits
	.weak		__nv_reservedSMEM_offset_0_alias
	.size		__nv_reservedSMEM_offset_0_alias, 0, 64
	.other		__nv_reservedSMEM_offset_0_alias,@"STO_CUDA_RESERVED_SHARED STV_DEFAULT"
__nv_reservedSMEM_offset_0_alias:
	.zero		0
	.zero		64


//--------------------- .nv.constant0._Z9mk_kernelPcm --------------------------
	.section	.nv.constant0._Z9mk_kernelPcm,"a",@progbits
	.sectionflags	@""
	.align	4
.nv.constant0._Z9mk_kernelPcm:
	.zero		912


//--------------------- SYMBOLS --------------------------

	.type		.nv.reservedSmem.offset0,@object
	.size		.nv.reservedSmem.offset0,0x4
